//
// Generated by NVIDIA NVVM Compiler
//
// Compiler Build ID: CL-36424714
// Cuda compilation tools, release 13.0, V13.0.88
// Based on NVVM 20.0.0
//

.version 9.0
.target sm_100
.address_size 64

	// .globl	_Z3addPiS_S_

.visible .entry _Z3addPiS_S_(
	.param .u64 .ptr .align 1 _Z3addPiS_S__param_0,
	.param .u64 .ptr .align 1 _Z3addPiS_S__param_1,
	.param .u64 .ptr .align 1 _Z3addPiS_S__param_2
)
{
	.reg .b32 	%r<9>;
	.reg .b64 	%rd<10>;

	ld.param.u64 	%rd1, [_Z3addPiS_S__param_0];
	ld.param.u64 	%rd2, [_Z3addPiS_S__param_1];
	ld.param.u64 	%rd3, [_Z3addPiS_S__param_2];
	cvta.to.global.u64 	%rd4, %rd2;
	cvta.to.global.u64 	%rd5, %rd3;
	cvta.to.global.u64 	%rd6, %rd1;
	mov.u32 	%r1, %ctaid.x;
	mov.u32 	%r2, %ntid.x;
	mov.u32 	%r3, %tid.x;
	mad.lo.s32 	%r4, %r1, %r2, %r3;
	mul.wide.s32 	%rd7, %r4, 4;
	add.s64 	%rd8, %rd6, %rd7;
	ld.global.u32 	%r5, [%rd8];
	ld.global.u32 	%r6, [%rd5];
	add.s64 	%rd9, %rd4, %rd7;
	ld.global.u32 	%r7, [%rd9];
	mad.lo.s32 	%r8, %r6, %r5, %r7;
	st.global.u32 	[%rd9], %r8;
	ret;

}


// ===== COMPILED SASS (sm_100) =====

	.target	sm_100

	.elftype	@"ET_EXEC"


//--------------------- .note.nv.tkinfo           --------------------------
	.section	.note.nv.tkinfo,"",@"SHT_NOTE"
	.sectionflags	@"SHF_NOTE_NV_TKINFO"
	.tkinfo
        /*0018*/ 	.word	0x00000002
        /*0030*/ 	.string	""
        /*0030*/ 	.string	"ptxas"
        /*0030*/ 	.string	"Cuda compilation tools, release 13.0, V13.0.88"
        /*0030*/ 	.string	"Build cuda_13.0.r13.0/compiler.36424714_0"
        /*0030*/ 	.string	"-arch sm_100 -m 64 "



//--------------------- .note.nv.cuinfo           --------------------------
	.section	.note.nv.cuinfo,"",@"SHT_NOTE"
	.sectionflags	@"SHF_NOTE_NV_CUINFO"
        /*0018*/ 	.short	0x0002
        /*001a*/ 	.short	0x0064
        /*001c*/ 	.short	0x0082
	.zero		2


//--------------------- .nv.info                  --------------------------
	.section	.nv.info,"",@"SHT_CUDA_INFO"
	.align	4


	//----- nvinfo : EIATTR_REGCOUNT
	.align		4
        /*0000*/ 	.byte	0x04, 0x2f
        /*0002*/ 	.short	(.L_1 - .L_0)
	.align		4
.L_0:
        /*0004*/ 	.word	index@(_Z3addPiS_S_)
        /*0008*/ 	.word	0x0000000c


	//----- nvinfo : EIATTR_FRAME_SIZE
	.align		4
.L_1:
        /*000c*/ 	.byte	0x04, 0x11
        /*000e*/ 	.short	(.L_3 - .L_2)
	.align		4
.L_2:
        /*0010*/ 	.word	index@(_Z3addPiS_S_)
        /*0014*/ 	.word	0x00000000


	//----- nvinfo : EIATTR_MIN_STACK_SIZE
	.align		4
.L_3:
        /*0018*/ 	.byte	0x04, 0x12
        /*001a*/ 	.short	(.L_5 - .L_4)
	.align		4
.L_4:
        /*001c*/ 	.word	index@(_Z3addPiS_S_)
        /*0020*/ 	.word	0x00000000
.L_5:


//--------------------- .nv.compat                --------------------------
	.section	.nv.compat,"",@"SHT_CUDA_COMPAT_INFO"
	.align	4
        /*0000*/ 	.byte	0x02, 0x09, 0x00, 0x00, 0x02, 0x02, 0x01, 0x00, 0x02, 0x05, 0x05, 0x00, 0x03, 0x07, 0x01, 0x01
        /*0010*/ 	.byte	0x02, 0x03, 0x00, 0x00, 0x02, 0x06, 0x01, 0x00, 0x04, 0x0b, 0x08, 0x00, 0x09, 0x00, 0x00, 0x00
        /*0020*/ 	.byte	0x00, 0x00, 0x00, 0x00


//--------------------- .nv.info._Z3addPiS_S_     --------------------------
	.section	.nv.info._Z3addPiS_S_,"",@"SHT_CUDA_INFO"
	.sectionflags	@""
	.align	4


	//----- nvinfo : EIATTR_CUDA_API_VERSION
	.align		4
        /*0000*/ 	.byte	0x04, 0x37
        /*0002*/ 	.short	(.L_7 - .L_6)
.L_6:
        /*0004*/ 	.word	0x00000082


	//----- nvinfo : EIATTR_KPARAM_INFO
	.align		4
.L_7:
        /*0008*/ 	.byte	0x04, 0x17
        /*000a*/ 	.short	(.L_9 - .L_8)
.L_8:
        /*000c*/ 	.word	0x00000000
        /*0010*/ 	.short	0x0002
        /*0012*/ 	.short	0x0010
        /*0014*/ 	.byte	0x00, 0xf5, 0x21, 0x00


	//----- nvinfo : EIATTR_KPARAM_INFO
	.align		4
.L_9:
        /*0018*/ 	.byte	0x04, 0x17
        /*001a*/ 	.short	(.L_11 - .L_10)
.L_10:
        /*001c*/ 	.word	0x00000000
        /*0020*/ 	.short	0x0001
        /*0022*/ 	.short	0x0008
        /*0024*/ 	.byte	0x00, 0xf5, 0x21, 0x00


	//----- nvinfo : EIATTR_KPARAM_INFO
	.align		4
.L_11:
        /*0028*/ 	.byte	0x04, 0x17
        /*002a*/ 	.short	(.L_13 - .L_12)
.L_12:
        /*002c*/ 	.word	0x00000000
        /*0030*/ 	.short	0x0000
        /*0032*/ 	.short	0x0000
        /*0034*/ 	.byte	0x00, 0xf5, 0x21, 0x00


	//----- nvinfo : EIATTR_SPARSE_MMA_MASK
	.align		4
.L_13:
        /*0038*/ 	.byte	0x03, 0x50
        /*003a*/ 	.short	0x0000


	//----- nvinfo : EIATTR_MAXREG_COUNT
	.align		4
        /*003c*/ 	.byte	0x03, 0x1b
        /*003e*/ 	.short	0x00ff


	//----- nvinfo : EIATTR_MERCURY_ISA_VERSION
	.align		4
        /*0040*/ 	.byte	0x03, 0x5f
        /*0042*/ 	.short	0x0101


	//----- nvinfo : EIATTR_VRC_CTA_INIT_COUNT
	.align		4
        /*0044*/ 	.byte	0x02, 0x4a
	.zero		1
	.zero		1


	//----- nvinfo : EIATTR_EXIT_INSTR_OFFSETS
	.align		4
        /*0048*/ 	.byte	0x04, 0x1c
        /*004a*/ 	.short	(.L_15 - .L_14)


	//   ....[0]....
.L_14:
        /*004c*/ 	.word	0x00000100


	//----- nvinfo : EIATTR_CBANK_PARAM_SIZE
	.align		4
.L_15:
        /*0050*/ 	.byte	0x03, 0x19
        /*0052*/ 	.short	0x0018


	//----- nvinfo : EIATTR_PARAM_CBANK
	.align		4
        /*0054*/ 	.byte	0x04, 0x0a
        /*0056*/ 	.short	(.L_17 - .L_16)
	.align		4
.L_16:
        /*0058*/ 	.word	index@(.nv.constant0._Z3addPiS_S_)
        /*005c*/ 	.short	0x0380
        /*005e*/ 	.short	0x0018


	//----- nvinfo : EIATTR_SW_WAR
	.align		4
.L_17:
        /*0060*/ 	.byte	0x04, 0x36
        /*0062*/ 	.short	(.L_19 - .L_18)
.L_18:
        /*0064*/ 	.word	0x00000008
.L_19:


//--------------------- .nv.callgraph             --------------------------
	.section	.nv.callgraph,"",@"SHT_CUDA_CALLGRAPH"
	.align	4
	.sectionentsize	8
	.align		4
        /*0000*/ 	.word	0x00000000
	.align		4
        /*0004*/ 	.word	0xffffffff
	.align		4
        /*0008*/ 	.word	0x00000000
	.align		4
        /*000c*/ 	.word	0xfffffffe
	.align		4
        /*0010*/ 	.word	0x00000000
	.align		4
        /*0014*/ 	.word	0xfffffffd
	.align		4
        /*0018*/ 	.word	0x00000000
	.align		4
        /*001c*/ 	.word	0xfffffffc


//--------------------- .text._Z3addPiS_S_        --------------------------
	.section	.text._Z3addPiS_S_,"ax",@progbits
	.align	128
        .global         _Z3addPiS_S_
        .type           _Z3addPiS_S_,@function
        .size           _Z3addPiS_S_,(.L_x_1 - _Z3addPiS_S_)
        .other          _Z3addPiS_S_,@"STO_CUDA_ENTRY STV_DEFAULT"
_Z3addPiS_S_:
.text._Z3addPiS_S_:
[----:B------:R-:W-:Y:S01]  /*0000*/  LDC R1, c[0x0][0x37c] ;  /* 0x0000df00ff017b82 */ /* 0x000fe20000000800 */
[----:B------:R-:W0:Y:S07]  /*0010*/  S2R R0, SR_TID.X ;  /* 0x0000000000007919 */ /* 0x000e2e0000002100 */
[----:B------:R-:W0:Y:S01]  /*0020*/  S2UR UR6, SR_CTAID.X ;  /* 0x00000000000679c3 */ /* 0x000e220000002500 */
[----:B------:R-:W1:Y:S07]  /*0030*/  LDCU.64 UR4, c[0x0][0x358] ;  /* 0x00006b00ff0477ac */ /* 0x000e6e0008000a00 */
[----:B------:R-:W0:Y:S08]  /*0040*/  LDC R9, c[0x0][0x360] ;  /* 0x0000d800ff097b82 */ /* 0x000e300000000800 */
[----:B------:R-:W2:Y:S08]  /*0050*/  LDC.64 R2, c[0x0][0x380] ;  /* 0x0000e000ff027b82 */ /* 0x000eb00000000a00 */
[----:B------:R-:W3:Y:S08]  /*0060*/  LDC.64 R6, c[0x0][0x388] ;  /* 0x0000e200ff067b82 */ /* 0x000ef00000000a00 */
[----:B------:R-:W4:Y:S01]  /*0070*/  LDC.64 R4, c[0x0][0x390] ;  /* 0x0000e400ff047b82 */ /* 0x000f220000000a00 */
[----:B0-----:R-:W-:-:S04]  /*0080*/  IMAD R9, R9, UR6, R0 ;  /* 0x0000000609097c24 */ /* 0x001fc8000f8e0200 */
[----:B--2---:R-:W-:-:S06]  /*0090*/  IMAD.WIDE R2, R9, 0x4, R2 ;  /* 0x0000000409027825 */ /* 0x004fcc00078e0202 */
[----:B-1----:R-:W2:Y:S01]  /*00a0*/  LDG.E R2, desc[UR4][R2.64] ;  /* 0x0000000402027981 */ /* 0x002ea2000c1e1900 */
[----:B---3--:R-:W-:-:S05]  /*00b0*/  IMAD.WIDE R6, R9, 0x4, R6 ;  /* 0x0000000409067825 */ /* 0x008fca00078e0206 */
[----:B------:R-:W2:Y:S04]  /*00c0*/  LDG.E R0, desc[UR4][R6.64] ;  /* 0x0000000406007981 */ /* 0x000ea8000c1e1900 */
[----:B----4-:R-:W2:Y:S02]  /*00d0*/  LDG.E R5, desc[UR4][R4.64] ;  /* 0x0000000404057981 */ /* 0x010ea4000c1e1900 */
[----:B--2---:R-:W-:-:S05]  /*00e0*/  IMAD R9, R2, R5, R0 ;  /* 0x0000000502097224 */ /* 0x004fca00078e0200 */
[----:B------:R-:W-:Y:S01]  /*00f0*/  STG.E desc[UR4][R6.64], R9 ;  /* 0x0000000906007986 */ /* 0x000fe2000c101904 */
[----:B------:R-:W-:Y:S05]  /*0100*/  EXIT ;  /* 0x000000000000794d */ /* 0x000fea0003800000 */
.L_x_0:
[----:B------:R-:W-:-:S00]  /*0110*/  BRA `(.L_x_0) ;  /* 0xfffffffc00fc7947 */ /* 0x000fc0000383ffff */
[----:B------:R-:W-:-:S00]  /*0120*/  NOP ;  /* 0x0000000000007918 */ /* 0x000fc00000000000 */
        /* <DEDUP_REMOVED lines=13> */
.L_x_1:


//--------------------- .nv.shared.reserved.0     --------------------------
	.section	.nv.shared.reserved.0,"aw",@nobits
	.weak		__nv_reservedSMEM_offset_0_alias
	.size		__nv_reservedSMEM_offset_0_alias, 0, 64
	.other		__nv_reservedSMEM_offset_0_alias,@"STO_CUDA_RESERVED_SHARED STV_DEFAULT"
__nv_reservedSMEM_offset_0_alias:
	.zero		0
	.zero		64


//--------------------- .nv.constant0._Z3addPiS_S_ --------------------------
	.section	.nv.constant0._Z3addPiS_S_,"a",@progbits
	.sectionflags	@""
	.align	4
.nv.constant0._Z3addPiS_S_:
	.zero		920


//--------------------- SYMBOLS --------------------------

	.type		.nv.reservedSmem.offset0,@object
	.size		.nv.reservedSmem.offset0,0x4
